//
// Generated by NVIDIA NVVM Compiler
//
// Compiler Build ID: CL-36424714
// Cuda compilation tools, release 13.0, V13.0.88
// Based on NVVM 20.0.0
//

.version 9.0
.target sm_100
.address_size 64

	// .globl	_Z6kernelPjS_j

.visible .entry _Z6kernelPjS_j(
	.param .u64 .ptr .align 1 _Z6kernelPjS_j_param_0,
	.param .u64 .ptr .align 1 _Z6kernelPjS_j_param_1,
	.param .u32 _Z6kernelPjS_j_param_2
)
{
	.reg .pred 	%p<7>;
	.reg .b32 	%r<24>;
	.reg .b64 	%rd<9>;

	ld.param.u64 	%rd4, [_Z6kernelPjS_j_param_0];
	ld.param.u64 	%rd5, [_Z6kernelPjS_j_param_1];
	ld.param.u32 	%r12, [_Z6kernelPjS_j_param_2];
	cvta.to.global.u64 	%rd1, %rd4;
	cvta.to.global.u64 	%rd2, %rd5;
	mov.u32 	%r1, %tid.x;
	setp.ne.s32 	%p1, %r1, 0;
	@%p1 bra 	$L__BB0_2;
	mov.b32 	%r13, 33554432;
	st.global.u32 	[%rd2], %r13;
$L__BB0_2:
	bar.sync 	0;
	shl.b32 	%r21, %r1, 15;
	mul.wide.u32 	%rd6, %r21, 4;
	add.s64 	%rd3, %rd1, %rd6;
	ld.global.u32 	%r14, [%rd3];
	setp.gt.u32 	%p2, %r14, %r12;
	@%p2 bra 	$L__BB0_9;
	ld.global.u32 	%r15, [%rd3+131068];
	setp.gt.u32 	%p3, %r12, %r15;
	@%p3 bra 	$L__BB0_9;
	add.s32 	%r20, %r21, 32768;
$L__BB0_5:
	add.s32 	%r16, %r20, %r21;
	shr.u32 	%r6, %r16, 1;
	mul.wide.u32 	%rd7, %r6, 4;
	add.s64 	%rd8, %rd1, %rd7;
	ld.global.u32 	%r7, [%rd8];
	setp.ne.s32 	%p4, %r12, %r7;
	@%p4 bra 	$L__BB0_7;
	atom.global.min.u32 	%r19, [%rd2], %r6;
	mov.u32 	%r20, %r21;
	bra.uni 	$L__BB0_8;
$L__BB0_7:
	setp.lt.u32 	%p5, %r12, %r7;
	add.s32 	%r17, %r6, -1;
	add.s32 	%r18, %r6, 1;
	selp.b32 	%r21, %r21, %r18, %p5;
	selp.b32 	%r20, %r17, %r20, %p5;
$L__BB0_8:
	setp.lt.u32 	%p6, %r21, %r20;
	@%p6 bra 	$L__BB0_5;
$L__BB0_9:
	ret;

}


// ===== COMPILED SASS (sm_100) =====

	.target	sm_100

	.elftype	@"ET_EXEC"


//--------------------- .note.nv.tkinfo           --------------------------
	.section	.note.nv.tkinfo,"",@"SHT_NOTE"
	.sectionflags	@"SHF_NOTE_NV_TKINFO"
	.tkinfo
        /*0018*/ 	.word	0x00000002
        /*0030*/ 	.string	""
        /*0030*/ 	.string	"ptxas"
        /*0030*/ 	.string	"Cuda compilation tools, release 13.0, V13.0.88"
        /*0030*/ 	.string	"Build cuda_13.0.r13.0/compiler.36424714_0"
        /*0030*/ 	.string	"-arch sm_100 -m 64 "



//--------------------- .note.nv.cuinfo           --------------------------
	.section	.note.nv.cuinfo,"",@"SHT_NOTE"
	.sectionflags	@"SHF_NOTE_NV_CUINFO"
        /*0018*/ 	.short	0x0002
        /*001a*/ 	.short	0x0064
        /*001c*/ 	.short	0x0082
	.zero		2


//--------------------- .nv.info                  --------------------------
	.section	.nv.info,"",@"SHT_CUDA_INFO"
	.align	4


	//----- nvinfo : EIATTR_REGCOUNT
	.align		4
        /*0000*/ 	.byte	0x04, 0x2f
        /*0002*/ 	.short	(.L_1 - .L_0)
	.align		4
.L_0:
        /*0004*/ 	.word	index@(_Z6kernelPjS_j)
        /*0008*/ 	.word	0x0000000e


	//----- nvinfo : EIATTR_FRAME_SIZE
	.align		4
.L_1:
        /*000c*/ 	.byte	0x04, 0x11
        /*000e*/ 	.short	(.L_3 - .L_2)
	.align		4
.L_2:
        /*0010*/ 	.word	index@(_Z6kernelPjS_j)
        /*0014*/ 	.word	0x00000000


	//----- nvinfo : EIATTR_MIN_STACK_SIZE
	.align		4
.L_3:
        /*0018*/ 	.byte	0x04, 0x12
        /*001a*/ 	.short	(.L_5 - .L_4)
	.align		4
.L_4:
        /*001c*/ 	.word	index@(_Z6kernelPjS_j)
        /*0020*/ 	.word	0x00000000
.L_5:


//--------------------- .nv.compat                --------------------------
	.section	.nv.compat,"",@"SHT_CUDA_COMPAT_INFO"
	.align	4
        /*0000*/ 	.byte	0x02, 0x09, 0x00, 0x00, 0x02, 0x02, 0x01, 0x00, 0x02, 0x05, 0x05, 0x00, 0x03, 0x07, 0x01, 0x01
        /*0010*/ 	.byte	0x02, 0x03, 0x00, 0x00, 0x02, 0x06, 0x01, 0x00, 0x04, 0x0b, 0x08, 0x00, 0x09, 0x00, 0x00, 0x00
        /*0020*/ 	.byte	0x00, 0x00, 0x00, 0x00


//--------------------- .nv.info._Z6kernelPjS_j   --------------------------
	.section	.nv.info._Z6kernelPjS_j,"",@"SHT_CUDA_INFO"
	.sectionflags	@""
	.align	4


	//----- nvinfo : EIATTR_CUDA_API_VERSION
	.align		4
        /*0000*/ 	.byte	0x04, 0x37
        /*0002*/ 	.short	(.L_7 - .L_6)
.L_6:
        /*0004*/ 	.word	0x00000082


	//----- nvinfo : EIATTR_KPARAM_INFO
	.align		4
.L_7:
        /*0008*/ 	.byte	0x04, 0x17
        /*000a*/ 	.short	(.L_9 - .L_8)
.L_8:
        /*000c*/ 	.word	0x00000000
        /*0010*/ 	.short	0x0002
        /*0012*/ 	.short	0x0010
        /*0014*/ 	.byte	0x00, 0xf0, 0x11, 0x00


	//----- nvinfo : EIATTR_KPARAM_INFO
	.align		4
.L_9:
        /*0018*/ 	.byte	0x04, 0x17
        /*001a*/ 	.short	(.L_11 - .L_10)
.L_10:
        /*001c*/ 	.word	0x00000000
        /*0020*/ 	.short	0x0001
        /*0022*/ 	.short	0x0008
        /*0024*/ 	.byte	0x00, 0xf5, 0x21, 0x00


	//----- nvinfo : EIATTR_KPARAM_INFO
	.align		4
.L_11:
        /*0028*/ 	.byte	0x04, 0x17
        /*002a*/ 	.short	(.L_13 - .L_12)
.L_12:
        /*002c*/ 	.word	0x00000000
        /*0030*/ 	.short	0x0000
        /*0032*/ 	.short	0x0000
        /*0034*/ 	.byte	0x00, 0xf5, 0x21, 0x00


	//----- nvinfo : EIATTR_SPARSE_MMA_MASK
	.align		4
.L_13:
        /*0038*/ 	.byte	0x03, 0x50
        /*003a*/ 	.short	0x0000


	//----- nvinfo : EIATTR_MAXREG_COUNT
	.align		4
        /*003c*/ 	.byte	0x03, 0x1b
        /*003e*/ 	.short	0x00ff


	//----- nvinfo : EIATTR_NUM_BARRIERS
	.align		4
        /*0040*/ 	.byte	0x02, 0x4c
        /*0042*/ 	.byte	0x01
	.zero		1


	//----- nvinfo : EIATTR_MERCURY_ISA_VERSION
	.align		4
        /*0044*/ 	.byte	0x03, 0x5f
        /*0046*/ 	.short	0x0101


	//----- nvinfo : EIATTR_INT_WARP_WIDE_INSTR_OFFSETS
	.align		4
        /*0048*/ 	.byte	0x04, 0x31
        /*004a*/ 	.short	(.L_15 - .L_14)


	//   ....[0]....
.L_14:
        /*004c*/ 	.word	0x000001f0


	//   ....[1]....
        /*0050*/ 	.word	0x00000200


	//----- nvinfo : EIATTR_VRC_CTA_INIT_COUNT
	.align		4
.L_15:
        /*0054*/ 	.byte	0x02, 0x4a
	.zero		1
	.zero		1


	//----- nvinfo : EIATTR_EXIT_INSTR_OFFSETS
	.align		4
        /*0058*/ 	.byte	0x04, 0x1c
        /*005a*/ 	.short	(.L_17 - .L_16)


	//   ....[0]....
.L_16:
        /*005c*/ 	.word	0x000000e0


	//   ....[1]....
        /*0060*/ 	.word	0x00000110


	//   ....[2]....
        /*0064*/ 	.word	0x000002e0


	//----- nvinfo : EIATTR_CRS_STACK_SIZE
	.align		4
.L_17:
        /*0068*/ 	.byte	0x04, 0x1e
        /*006a*/ 	.short	(.L_19 - .L_18)
.L_18:
        /*006c*/ 	.word	0x00000000


	//----- nvinfo : EIATTR_CBANK_PARAM_SIZE
	.align		4
.L_19:
        /*0070*/ 	.byte	0x03, 0x19
        /*0072*/ 	.short	0x0014


	//----- nvinfo : EIATTR_PARAM_CBANK
	.align		4
        /*0074*/ 	.byte	0x04, 0x0a
        /*0076*/ 	.short	(.L_21 - .L_20)
	.align		4
.L_20:
        /*0078*/ 	.word	index@(.nv.constant0._Z6kernelPjS_j)
        /*007c*/ 	.short	0x0380
        /*007e*/ 	.short	0x0014


	//----- nvinfo : EIATTR_SW_WAR
	.align		4
.L_21:
        /*0080*/ 	.byte	0x04, 0x36
        /*0082*/ 	.short	(.L_23 - .L_22)
.L_22:
        /*0084*/ 	.word	0x00000008
.L_23:


//--------------------- .nv.callgraph             --------------------------
	.section	.nv.callgraph,"",@"SHT_CUDA_CALLGRAPH"
	.align	4
	.sectionentsize	8
	.align		4
        /*0000*/ 	.word	0x00000000
	.align		4
        /*0004*/ 	.word	0xffffffff
	.align		4
        /*0008*/ 	.word	0x00000000
	.align		4
        /*000c*/ 	.word	0xfffffffe
	.align		4
        /*0010*/ 	.word	0x00000000
	.align		4
        /*0014*/ 	.word	0xfffffffd
	.align		4
        /*0018*/ 	.word	0x00000000
	.align		4
        /*001c*/ 	.word	0xfffffffc


//--------------------- .text._Z6kernelPjS_j      --------------------------
	.section	.text._Z6kernelPjS_j,"ax",@progbits
	.align	128
        .global         _Z6kernelPjS_j
        .type           _Z6kernelPjS_j,@function
        .size           _Z6kernelPjS_j,(.L_x_5 - _Z6kernelPjS_j)
        .other          _Z6kernelPjS_j,@"STO_CUDA_ENTRY STV_DEFAULT"
_Z6kernelPjS_j:
.text._Z6kernelPjS_j:
[----:B------:R-:W-:Y:S01]  /*0000*/  LDC R1, c[0x0][0x37c] ;  /* 0x0000df00ff017b82 */ /* 0x000fe20000000800 */
[----:B------:R-:W0:Y:S01]  /*0010*/  S2R R7, SR_TID.X ;  /* 0x0000000000077919 */ /* 0x000e220000002100 */
[----:B------:R-:W1:Y:S06]  /*0020*/  LDCU.64 UR6, c[0x0][0x358] ;  /* 0x00006b00ff0677ac */ /* 0x000e6c0008000a00 */
[----:B------:R-:W2:Y:S01]  /*0030*/  LDC.64 R4, c[0x0][0x380] ;  /* 0x0000e000ff047b82 */ /* 0x000ea20000000a00 */
[----:B------:R-:W3:Y:S01]  /*0040*/  LDCU UR4, c[0x0][0x390] ;  /* 0x00007200ff0477ac */ /* 0x000ee20008000800 */
[C---:B0-----:R-:W-:Y:S01]  /*0050*/  ISETP.NE.AND P0, PT, R7.reuse, RZ, PT ;  /* 0x000000ff0700720c */ /* 0x041fe20003f05270 */
[----:B------:R-:W-:-:S04]  /*0060*/  IMAD.SHL.U32 R7, R7, 0x8000, RZ ;  /* 0x0000800007077824 */ /* 0x000fc800078e00ff */
[----:B--2---:R-:W-:-:S08]  /*0070*/  IMAD.WIDE.U32 R4, R7, 0x4, R4 ;  /* 0x0000000407047825 */ /* 0x004fd000078e0004 */
[----:B------:R-:W1:Y:S01]  /*0080*/  @!P0 LDC.64 R2, c[0x0][0x388] ;  /* 0x0000e200ff028b82 */ /* 0x000e620000000a00 */
[----:B------:R-:W-:-:S05]  /*0090*/  @!P0 IMAD.MOV.U32 R9, RZ, RZ, 0x2000000 ;  /* 0x02000000ff098424 */ /* 0x000fca00078e00ff */
[----:B-1----:R0:W-:Y:S02]  /*00a0*/  @!P0 STG.E desc[UR6][R2.64], R9 ;  /* 0x0000000902008986 */ /* 0x0021e4000c101906 */
[----:B------:R-:W-:Y:S06]  /*00b0*/  BAR.SYNC.DEFER_BLOCKING 0x0 ;  /* 0x0000000000007b1d */ /* 0x000fec0000010000 */
[----:B------:R-:W3:Y:S02]  /*00c0*/  LDG.E R0, desc[UR6][R4.64] ;  /* 0x0000000604007981 */ /* 0x000ee4000c1e1900 */
[----:B---3--:R-:W-:-:S13]  /*00d0*/  ISETP.GT.U32.AND P0, PT, R0, UR4, PT ;  /* 0x0000000400007c0c */ /* 0x008fda000bf04070 */
[----:B0-----:R-:W-:Y:S05]  /*00e0*/  @P0 EXIT ;  /* 0x000000000000094d */ /* 0x001fea0003800000 */
[----:B------:R-:W2:Y:S02]  /*00f0*/  LDG.E R4, desc[UR6][R4.64+0x1fffc] ;  /* 0x01fffc0604047981 */ /* 0x000ea4000c1e1900 */
[----:B--2---:R-:W-:-:S13]  /*0100*/  ISETP.GE.U32.AND P0, PT, R4, UR4, PT ;  /* 0x0000000404007c0c */ /* 0x004fda000bf06070 */
[----:B------:R-:W-:Y:S05]  /*0110*/  @!P0 EXIT ;  /* 0x000000000000894d */ /* 0x000fea0003800000 */
[----:B------:R-:W0:Y:S01]  /*0120*/  LDC R11, c[0x0][0x390] ;  /* 0x0000e400ff0b7b82 */ /* 0x000e220000000800 */
[----:B------:R-:W-:-:S07]  /*0130*/  VIADD R0, R7, 0x8000 ;  /* 0x0000800007007836 */ /* 0x000fce0000000000 */
[----:B------:R-:W1:Y:S02]  /*0140*/  LDC.64 R4, c[0x0][0x380] ;  /* 0x0000e000ff047b82 */ /* 0x000e640000000a00 */
.L_x_3:
[----:B------:R-:W-:-:S05]  /*0150*/  MOV R6, R0 ;  /* 0x0000000000067202 */ /* 0x000fca0000000f00 */
[----:B------:R-:W-:-:S05]  /*0160*/  IMAD.IADD R0, R7, 0x1, R6 ;  /* 0x0000000107007824 */ /* 0x000fca00078e0206 */
[----:B0-----:R-:W-:-:S05]  /*0170*/  SHF.R.U32.HI R9, RZ, 0x1, R0 ;  /* 0x00000001ff097819 */ /* 0x001fca0000011600 */
[----:B-1----:R-:W-:-:S06]  /*0180*/  IMAD.WIDE.U32 R2, R9, 0x4, R4 ;  /* 0x0000000409027825 */ /* 0x002fcc00078e0004 */
[----:B------:R-:W0:Y:S01]  /*0190*/  LDG.E R2, desc[UR6][R2.64] ;  /* 0x0000000602027981 */ /* 0x000e22000c1e1900 */
[----:B------:R-:W-:Y:S01]  /*01a0*/  BSSY.RECONVERGENT B0, `(.L_x_0) ;  /* 0x0000011000007945 */ /* 0x000fe20003800200 */
[----:B0-----:R-:W-:-:S13]  /*01b0*/  ISETP.NE.AND P0, PT, R2, R11, PT ;  /* 0x0000000b0200720c */ /* 0x001fda0003f05270 */
[----:B------:R-:W-:Y:S05]  /*01c0*/  @P0 BRA `(.L_x_1) ;  /* 0x0000000000280947 */ /* 0x000fea0003800000 */
[----:B------:R-:W0:Y:S01]  /*01d0*/  S2R R0, SR_LANEID ;  /* 0x0000000000007919 */ /* 0x000e220000000000 */
[----:B------:R-:W1:Y:S01]  /*01e0*/  LDC.64 R2, c[0x0][0x388] ;  /* 0x0000e200ff027b82 */ /* 0x000e620000000a00 */
[----:B------:R-:W-:Y:S01]  /*01f0*/  VOTEU.ANY UR4, UPT, PT ;  /* 0x0000000000047886 */ /* 0x000fe200038e0100 */
[----:B------:R-:W-:Y:S01]  /*0200*/  CREDUX.MIN UR5, R9 ;  /* 0x00000000090572cc */ /* 0x000fe20000008000 */
[----:B------:R-:W-:-:S12]  /*0210*/  UFLO.U32 UR4, UR4 ;  /* 0x00000004000472bd */ /* 0x000fd800080e0000 */
[----:B------:R-:W-:Y:S01]  /*0220*/  IMAD.U32 R9, RZ, RZ, UR5 ;  /* 0x00000005ff097e24 */ /* 0x000fe2000f8e00ff */
[----:B0-----:R-:W-:-:S13]  /*0230*/  ISETP.EQ.U32.AND P0, PT, R0, UR4, PT ;  /* 0x0000000400007c0c */ /* 0x001fda000bf02070 */
[----:B-1----:R0:W-:Y:S01]  /*0240*/  @P0 REDG.E.MIN.STRONG.GPU desc[UR6][R2.64], R9 ;  /* 0x000000090200098e */ /* 0x0021e2000c92e106 */
[----:B------:R-:W-:Y:S01]  /*0250*/  MOV R0, R7 ;  /* 0x0000000700007202 */ /* 0x000fe20000000f00 */
[----:B------:R-:W-:Y:S06]  /*0260*/  BRA `(.L_x_2) ;  /* 0x0000000000107947 */ /* 0x000fec0003800000 */
.L_x_1:
[----:B------:R-:W-:-:S13]  /*0270*/  ISETP.GT.U32.AND P0, PT, R2, R11, PT ;  /* 0x0000000b0200720c */ /* 0x000fda0003f04070 */
[C---:B------:R-:W-:Y:S02]  /*0280*/  @P0 VIADD R6, R9.reuse, 0xffffffff ;  /* 0xffffffff09060836 */ /* 0x040fe40000000000 */
[----:B------:R-:W-:-:S03]  /*0290*/  @!P0 VIADD R7, R9, 0x1 ;  /* 0x0000000109078836 */ /* 0x000fc60000000000 */
[----:B------:R-:W-:-:S07]  /*02a0*/  MOV R0, R6 ;  /* 0x0000000600007202 */ /* 0x000fce0000000f00 */
.L_x_2:
[----:B------:R-:W-:Y:S05]  /*02b0*/  BSYNC.RECONVERGENT B0 ;  /* 0x0000000000007941 */ /* 0x000fea0003800200 */
.L_x_0:
[----:B------:R-:W-:-:S13]  /*02c0*/  ISETP.GE.U32.AND P0, PT, R7, R0, PT ;  /* 0x000000000700720c */ /* 0x000fda0003f06070 */
[----:B------:R-:W-:Y:S05]  /*02d0*/  @!P0 BRA `(.L_x_3) ;  /* 0xfffffffc009c8947 */ /* 0x000fea000383ffff */
[----:B------:R-:W-:Y:S05]  /*02e0*/  EXIT ;  /* 0x000000000000794d */ /* 0x000fea0003800000 */
.L_x_4:
[----:B------:R-:W-:-:S00]  /*02f0*/  BRA `(.L_x_4) ;  /* 0xfffffffc00fc7947 */ /* 0x000fc0000383ffff */
[----:B------:R-:W-:-:S00]  /*0300*/  NOP ;  /* 0x0000000000007918 */ /* 0x000fc00000000000 */
[----:B------:R-:W-:-:S00]  /*0310*/  NOP ;  /* 0x0000000000007918 */ /* 0x000fc00000000000 */
[----:B------:R-:W-:-:S00]  /*0320*/  NOP ;  /* 0x0000000000007918 */ /* 0x000fc00000000000 */
[----:B------:R-:W-:-:S00]  /*0330*/  NOP ;  /* 0x0000000000007918 */ /* 0x000fc00000000000 */
[----:B------:R-:W-:-:S00]  /*0340*/  NOP ;  /* 0x0000000000007918 */ /* 0x000fc00000000000 */
[----:B------:R-:W-:-:S00]  /*0350*/  NOP ;  /* 0x0000000000007918 */ /* 0x000fc00000000000 */
[----:B------:R-:W-:-:S00]  /*0360*/  NOP ;  /* 0x0000000000007918 */ /* 0x000fc00000000000 */
[----:B------:R-:W-:-:S00]  /*0370*/  NOP ;  /* 0x0000000000007918 */ /* 0x000fc00000000000 */
.L_x_5:


//--------------------- .nv.shared.reserved.0     --------------------------
	.section	.nv.shared.reserved.0,"aw",@nobits
	.weak		__nv_reservedSMEM_offset_0_alias
	.size		__nv_reservedSMEM_offset_0_alias, 0, 64
	.other		__nv_reservedSMEM_offset_0_alias,@"STO_CUDA_RESERVED_SHARED STV_DEFAULT"
__nv_reservedSMEM_offset_0_alias:
	.zero		0
	.zero		64


//--------------------- .nv.constant0._Z6kernelPjS_j --------------------------
	.section	.nv.constant0._Z6kernelPjS_j,"a",@progbits
	.sectionflags	@""
	.align	4
.nv.constant0._Z6kernelPjS_j:
	.zero		916


//--------------------- SYMBOLS --------------------------

	.type		.nv.reservedSmem.offset0,@object
	.size		.nv.reservedSmem.offset0,0x4
